//
// Generated by NVIDIA NVVM Compiler
//
// Compiler Build ID: CL-36424714
// Cuda compilation tools, release 13.0, V13.0.88
// Based on NVVM 20.0.0
//

.version 9.0
.target sm_100
.address_size 64

	// .globl	default_function_kernel

.visible .entry default_function_kernel(
	.param .u64 .ptr .align 1 default_function_kernel_param_0,
	.param .u64 .ptr .align 1 default_function_kernel_param_1
)
.maxntid 765
{
	.reg .pred 	%p<2>;
	.reg .b16 	%rs<26>;
	.reg .b32 	%r<3>;
	.reg .b32 	%f<2>;
	.reg .b64 	%rd<16>;

	ld.param.u64 	%rd1, [default_function_kernel_param_0];
	ld.param.u64 	%rd2, [default_function_kernel_param_1];
	mov.u32 	%r1, %tid.x;
	setp.gt.u32 	%p1, %r1, 167;
	@%p1 bra 	$L__BB0_2;
	cvta.to.global.u64 	%rd3, %rd2;
	cvta.to.global.u64 	%rd4, %rd1;
	cvt.u16.u32 	%rs1, %r1;
	mul.lo.s16 	%rs2, %rs1, 135;
	shr.u16 	%rs3, %rs2, 8;
	sub.s16 	%rs4, %rs1, %rs3;
	and.b16  	%rs5, %rs4, 254;
	shr.u16 	%rs6, %rs5, 1;
	add.s16 	%rs7, %rs6, %rs3;
	and.b16  	%rs8, %rs7, 240;
	shr.u16 	%rs9, %rs8, 4;
	cvt.u32.u16 	%r2, %rs9;
	mul.wide.u32 	%rd5, %r2, 60;
	mul.lo.s16 	%rs10, %rs9, 21;
	sub.s16 	%rs11, %rs1, %rs10;
	and.b16  	%rs12, %rs11, 255;
	mul.lo.s16 	%rs13, %rs12, 37;
	shr.u16 	%rs14, %rs13, 8;
	mul.lo.s16 	%rs15, %rs14, 12;
	cvt.u64.u16 	%rd6, %rs15;
	and.b64  	%rd7, %rd6, 252;
	mul.lo.s16 	%rs16, %rs1, 37;
	shr.u16 	%rs17, %rs16, 8;
	sub.s16 	%rs18, %rs1, %rs17;
	and.b16  	%rs19, %rs18, 254;
	shr.u16 	%rs20, %rs19, 1;
	add.s16 	%rs21, %rs20, %rs17;
	and.b16  	%rs22, %rs21, 252;
	shr.u16 	%rs23, %rs22, 2;
	mul.lo.s16 	%rs24, %rs23, 7;
	sub.s16 	%rs25, %rs1, %rs24;
	cvt.u64.u16 	%rd8, %rs25;
	and.b64  	%rd9, %rd8, 255;
	add.s64 	%rd10, %rd5, %rd9;
	add.s64 	%rd11, %rd10, %rd7;
	shl.b64 	%rd12, %rd11, 2;
	add.s64 	%rd13, %rd3, %rd12;
	ld.global.nc.f32 	%f1, [%rd13+244];
	mul.wide.u32 	%rd14, %r1, 4;
	add.s64 	%rd15, %rd4, %rd14;
	st.global.f32 	[%rd15], %f1;
$L__BB0_2:
	ret;

}
	// .globl	default_function_kernel_2
.visible .entry default_function_kernel_2(
	.param .u64 .ptr .align 1 default_function_kernel_2_param_0,
	.param .u64 .ptr .align 1 default_function_kernel_2_param_1
)
.maxntid 168
{
	.reg .b32 	%r<2>;
	.reg .b32 	%f<4>;
	.reg .b64 	%rd<8>;

	ld.param.u64 	%rd1, [default_function_kernel_2_param_0];
	ld.param.u64 	%rd2, [default_function_kernel_2_param_1];
	cvta.to.global.u64 	%rd3, %rd2;
	cvta.to.global.u64 	%rd4, %rd1;
	mov.u32 	%r1, %tid.x;
	mul.wide.u32 	%rd5, %r1, 4;
	add.s64 	%rd6, %rd4, %rd5;
	ld.global.nc.f32 	%f1, [%rd6];
	mul.f32 	%f2, %f1, 0f3FB8AA3B;
	ex2.approx.f32 	%f3, %f2;
	add.s64 	%rd7, %rd3, %rd5;
	st.global.f32 	[%rd7], %f3;
	ret;

}
	// .globl	default_function_kernel_1
.visible .entry default_function_kernel_1(
	.param .u64 .ptr .align 1 default_function_kernel_1_param_0
)
.maxntid 765
{
	.reg .pred 	%p<2>;
	.reg .b32 	%r<4>;
	.reg .b32 	%f<19>;
	.reg .b64 	%rd<5>;

	ld.param.u64 	%rd1, [default_function_kernel_1_param_0];
	mov.u32 	%r1, %tid.x;
	setp.gt.u32 	%p1, %r1, 167;
	@%p1 bra 	$L__BB2_2;
	cvta.to.global.u64 	%rd2, %rd1;
	mul.wide.u32 	%rd3, %r1, 4;
	add.s64 	%rd4, %rd2, %rd3;
	ld.global.f32 	%f1, [%rd4];
	min.f32 	%f2, %f1, 0f42B0C0A6;
	max.f32 	%f3, %f2, 0fC2B0C0A5;
	fma.rn.f32 	%f4, %f3, 0f3FB8AA3B, 0f3F000000;
	cvt.rmi.f32.f32 	%f5, %f4;
	add.f32 	%f6, %f5, 0f42FE0000;
	cvt.rzi.s32.f32 	%r2, %f6;
	shl.b32 	%r3, %r2, 23;
	mov.b32 	%f7, %r3;
	fma.rn.f32 	%f8, %f5, 0fBF317218, %f3;
	fma.rn.f32 	%f9, %f8, 0f39506966, 0f3AB743CF;
	fma.rn.f32 	%f10, %f8, %f9, 0f3C088908;
	fma.rn.f32 	%f11, %f8, %f10, 0f3D2AA9C2;
	fma.rn.f32 	%f12, %f8, %f11, 0f3E2AAAAD;
	fma.rn.f32 	%f13, %f8, %f12, 0f3F000000;
	mul.f32 	%f14, %f8, %f13;
	fma.rn.f32 	%f15, %f8, %f14, %f8;
	add.f32 	%f16, %f15, 0f3F800000;
	mul.f32 	%f17, %f16, %f7;
	max.f32 	%f18, %f17, %f1;
	st.global.f32 	[%rd4], %f18;
$L__BB2_2:
	ret;

}


// ===== COMPILED SASS (sm_100) =====

	.target	sm_100

	.elftype	@"ET_EXEC"


//--------------------- .note.nv.tkinfo           --------------------------
	.section	.note.nv.tkinfo,"",@"SHT_NOTE"
	.sectionflags	@"SHF_NOTE_NV_TKINFO"
	.tkinfo
        /*0018*/ 	.word	0x00000002
        /*0030*/ 	.string	""
        /*0030*/ 	.string	"ptxas"
        /*0030*/ 	.string	"Cuda compilation tools, release 13.0, V13.0.88"
        /*0030*/ 	.string	"Build cuda_13.0.r13.0/compiler.36424714_0"
        /*0030*/ 	.string	"-arch sm_100 -m 64 "



//--------------------- .note.nv.cuinfo           --------------------------
	.section	.note.nv.cuinfo,"",@"SHT_NOTE"
	.sectionflags	@"SHF_NOTE_NV_CUINFO"
        /*0018*/ 	.short	0x0002
        /*001a*/ 	.short	0x0064
        /*001c*/ 	.short	0x0082
	.zero		2


//--------------------- .nv.info                  --------------------------
	.section	.nv.info,"",@"SHT_CUDA_INFO"
	.align	4


	//----- nvinfo : EIATTR_REGCOUNT
	.align		4
        /*0000*/ 	.byte	0x04, 0x2f
        /*0002*/ 	.short	(.L_1 - .L_0)
	.align		4
.L_0:
        /*0004*/ 	.word	index@(default_function_kernel)
        /*0008*/ 	.word	0x0000000a


	//----- nvinfo : EIATTR_FRAME_SIZE
	.align		4
.L_1:
        /*000c*/ 	.byte	0x04, 0x11
        /*000e*/ 	.short	(.L_3 - .L_2)
	.align		4
.L_2:
        /*0010*/ 	.word	index@(default_function_kernel)
        /*0014*/ 	.word	0x00000000


	//----- nvinfo : EIATTR_REGCOUNT
	.align		4
.L_3:
        /*0018*/ 	.byte	0x04, 0x2f
        /*001a*/ 	.short	(.L_5 - .L_4)
	.align		4
.L_4:
        /*001c*/ 	.word	index@(default_function_kernel_2)
        /*0020*/ 	.word	0x0000000c


	//----- nvinfo : EIATTR_FRAME_SIZE
	.align		4
.L_5:
        /*0024*/ 	.byte	0x04, 0x11
        /*0026*/ 	.short	(.L_7 - .L_6)
	.align		4
.L_6:
        /*0028*/ 	.word	index@(default_function_kernel_2)
        /*002c*/ 	.word	0x00000000


	//----- nvinfo : EIATTR_REGCOUNT
	.align		4
.L_7:
        /*0030*/ 	.byte	0x04, 0x2f
        /*0032*/ 	.short	(.L_9 - .L_8)
	.align		4
.L_8:
        /*0034*/ 	.word	index@(default_function_kernel_1)
        /*0038*/ 	.word	0x0000000a


	//----- nvinfo : EIATTR_FRAME_SIZE
	.align		4
.L_9:
        /*003c*/ 	.byte	0x04, 0x11
        /*003e*/ 	.short	(.L_11 - .L_10)
	.align		4
.L_10:
        /*0040*/ 	.word	index@(default_function_kernel_1)
        /*0044*/ 	.word	0x00000000


	//----- nvinfo : EIATTR_MIN_STACK_SIZE
	.align		4
.L_11:
        /*0048*/ 	.byte	0x04, 0x12
        /*004a*/ 	.short	(.L_13 - .L_12)
	.align		4
.L_12:
        /*004c*/ 	.word	index@(default_function_kernel_1)
        /*0050*/ 	.word	0x00000000


	//----- nvinfo : EIATTR_MIN_STACK_SIZE
	.align		4
.L_13:
        /*0054*/ 	.byte	0x04, 0x12
        /*0056*/ 	.short	(.L_15 - .L_14)
	.align		4
.L_14:
        /*0058*/ 	.word	index@(default_function_kernel_2)
        /*005c*/ 	.word	0x00000000


	//----- nvinfo : EIATTR_MIN_STACK_SIZE
	.align		4
.L_15:
        /*0060*/ 	.byte	0x04, 0x12
        /*0062*/ 	.short	(.L_17 - .L_16)
	.align		4
.L_16:
        /*0064*/ 	.word	index@(default_function_kernel)
        /*0068*/ 	.word	0x00000000
.L_17:


//--------------------- .nv.compat                --------------------------
	.section	.nv.compat,"",@"SHT_CUDA_COMPAT_INFO"
	.align	4
        /*0000*/ 	.byte	0x02, 0x09, 0x00, 0x00, 0x02, 0x02, 0x01, 0x00, 0x02, 0x05, 0x05, 0x00, 0x03, 0x07, 0x01, 0x01
        /*0010*/ 	.byte	0x02, 0x03, 0x00, 0x00, 0x02, 0x06, 0x01, 0x00, 0x04, 0x0b, 0x08, 0x00, 0x01, 0x00, 0x00, 0x00
        /*0020*/ 	.byte	0x00, 0x00, 0x00, 0x00


//--------------------- .nv.info.default_function_kernel_1 --------------------------
	.section	.nv.info.default_function_kernel_1,"",@"SHT_CUDA_INFO"
	.sectionflags	@""
	.align	4


	//----- nvinfo : EIATTR_CUDA_API_VERSION
	.align		4
        /*0000*/ 	.byte	0x04, 0x37
        /*0002*/ 	.short	(.L_19 - .L_18)
.L_18:
        /*0004*/ 	.word	0x00000082


	//----- nvinfo : EIATTR_KPARAM_INFO
	.align		4
.L_19:
        /*0008*/ 	.byte	0x04, 0x17
        /*000a*/ 	.short	(.L_21 - .L_20)
.L_20:
        /*000c*/ 	.word	0x00000000
        /*0010*/ 	.short	0x0000
        /*0012*/ 	.short	0x0000
        /*0014*/ 	.byte	0x00, 0xf5, 0x21, 0x00


	//----- nvinfo : EIATTR_SPARSE_MMA_MASK
	.align		4
.L_21:
        /*0018*/ 	.byte	0x03, 0x50
        /*001a*/ 	.short	0x0000


	//----- nvinfo : EIATTR_MAXREG_COUNT
	.align		4
        /*001c*/ 	.byte	0x03, 0x1b
        /*001e*/ 	.short	0x0050


	//----- nvinfo : EIATTR_MERCURY_ISA_VERSION
	.align		4
        /*0020*/ 	.byte	0x03, 0x5f
        /*0022*/ 	.short	0x0101


	//----- nvinfo : EIATTR_VRC_CTA_INIT_COUNT
	.align		4
        /*0024*/ 	.byte	0x02, 0x4a
	.zero		1
	.zero		1


	//----- nvinfo : EIATTR_EXIT_INSTR_OFFSETS
	.align		4
        /*0028*/ 	.byte	0x04, 0x1c
        /*002a*/ 	.short	(.L_23 - .L_22)


	//   ....[0]....
.L_22:
        /*002c*/ 	.word	0x00000030


	//   ....[1]....
        /*0030*/ 	.word	0x000001d0


	//----- nvinfo : EIATTR_MAX_THREADS
	.align		4
.L_23:
        /*0034*/ 	.byte	0x04, 0x05
        /*0036*/ 	.short	(.L_25 - .L_24)
.L_24:
        /*0038*/ 	.word	0x000002fd
        /*003c*/ 	.word	0x00000001
        /*0040*/ 	.word	0x00000001


	//----- nvinfo : EIATTR_CBANK_PARAM_SIZE
	.align		4
.L_25:
        /*0044*/ 	.byte	0x03, 0x19
        /*0046*/ 	.short	0x0008


	//----- nvinfo : EIATTR_PARAM_CBANK
	.align		4
        /*0048*/ 	.byte	0x04, 0x0a
        /*004a*/ 	.short	(.L_27 - .L_26)
	.align		4
.L_26:
        /*004c*/ 	.word	index@(.nv.constant0.default_function_kernel_1)
        /*0050*/ 	.short	0x0380
        /*0052*/ 	.short	0x0008


	//----- nvinfo : EIATTR_SW_WAR
	.align		4
.L_27:
        /*0054*/ 	.byte	0x04, 0x36
        /*0056*/ 	.short	(.L_29 - .L_28)
.L_28:
        /*0058*/ 	.word	0x00000008
.L_29:


//--------------------- .nv.info.default_function_kernel_2 --------------------------
	.section	.nv.info.default_function_kernel_2,"",@"SHT_CUDA_INFO"
	.sectionflags	@""
	.align	4


	//----- nvinfo : EIATTR_CUDA_API_VERSION
	.align		4
        /*0000*/ 	.byte	0x04, 0x37
        /*0002*/ 	.short	(.L_31 - .L_30)
.L_30:
        /*0004*/ 	.word	0x00000082


	//----- nvinfo : EIATTR_KPARAM_INFO
	.align		4
.L_31:
        /*0008*/ 	.byte	0x04, 0x17
        /*000a*/ 	.short	(.L_33 - .L_32)
.L_32:
        /*000c*/ 	.word	0x00000000
        /*0010*/ 	.short	0x0001
        /*0012*/ 	.short	0x0008
        /*0014*/ 	.byte	0x00, 0xf5, 0x21, 0x00


	//----- nvinfo : EIATTR_KPARAM_INFO
	.align		4
.L_33:
        /*0018*/ 	.byte	0x04, 0x17
        /*001a*/ 	.short	(.L_35 - .L_34)
.L_34:
        /*001c*/ 	.word	0x00000000
        /*0020*/ 	.short	0x0000
        /*0022*/ 	.short	0x0000
        /*0024*/ 	.byte	0x00, 0xf5, 0x21, 0x00


	//----- nvinfo : EIATTR_SPARSE_MMA_MASK
	.align		4
.L_35:
        /*0028*/ 	.byte	0x03, 0x50
        /*002a*/ 	.short	0x0000


	//----- nvinfo : EIATTR_MAXREG_COUNT
	.align		4
        /*002c*/ 	.byte	0x03, 0x1b
        /*002e*/ 	.short	0x00ff


	//----- nvinfo : EIATTR_MERCURY_ISA_VERSION
	.align		4
        /*0030*/ 	.byte	0x03, 0x5f
        /*0032*/ 	.short	0x0101


	//----- nvinfo : EIATTR_VRC_CTA_INIT_COUNT
	.align		4
        /*0034*/ 	.byte	0x02, 0x4a
	.zero		1
	.zero		1


	//----- nvinfo : EIATTR_EXIT_INSTR_OFFSETS
	.align		4
        /*0038*/ 	.byte	0x04, 0x1c
        /*003a*/ 	.short	(.L_37 - .L_36)


	//   ....[0]....
.L_36:
        /*003c*/ 	.word	0x000000e0


	//----- nvinfo : EIATTR_MAX_THREADS
	.align		4
.L_37:
        /*0040*/ 	.byte	0x04, 0x05
        /*0042*/ 	.short	(.L_39 - .L_38)
.L_38:
        /*0044*/ 	.word	0x000000a8
        /*0048*/ 	.word	0x00000001
        /*004c*/ 	.word	0x00000001


	//----- nvinfo : EIATTR_CBANK_PARAM_SIZE
	.align		4
.L_39:
        /*0050*/ 	.byte	0x03, 0x19
        /*0052*/ 	.short	0x0010


	//----- nvinfo : EIATTR_PARAM_CBANK
	.align		4
        /*0054*/ 	.byte	0x04, 0x0a
        /*0056*/ 	.short	(.L_41 - .L_40)
	.align		4
.L_40:
        /*0058*/ 	.word	index@(.nv.constant0.default_function_kernel_2)
        /*005c*/ 	.short	0x0380
        /*005e*/ 	.short	0x0010


	//----- nvinfo : EIATTR_SW_WAR
	.align		4
.L_41:
        /*0060*/ 	.byte	0x04, 0x36
        /*0062*/ 	.short	(.L_43 - .L_42)
.L_42:
        /*0064*/ 	.word	0x00000008
.L_43:


//--------------------- .nv.info.default_function_kernel --------------------------
	.section	.nv.info.default_function_kernel,"",@"SHT_CUDA_INFO"
	.sectionflags	@""
	.align	4


	//----- nvinfo : EIATTR_CUDA_API_VERSION
	.align		4
        /*0000*/ 	.byte	0x04, 0x37
        /*0002*/ 	.short	(.L_45 - .L_44)
.L_44:
        /*0004*/ 	.word	0x00000082


	//----- nvinfo : EIATTR_KPARAM_INFO
	.align		4
.L_45:
        /*0008*/ 	.byte	0x04, 0x17
        /*000a*/ 	.short	(.L_47 - .L_46)
.L_46:
        /*000c*/ 	.word	0x00000000
        /*0010*/ 	.short	0x0001
        /*0012*/ 	.short	0x0008
        /*0014*/ 	.byte	0x00, 0xf5, 0x21, 0x00


	//----- nvinfo : EIATTR_KPARAM_INFO
	.align		4
.L_47:
        /*0018*/ 	.byte	0x04, 0x17
        /*001a*/ 	.short	(.L_49 - .L_48)
.L_48:
        /*001c*/ 	.word	0x00000000
        /*0020*/ 	.short	0x0000
        /*0022*/ 	.short	0x0000
        /*0024*/ 	.byte	0x00, 0xf5, 0x21, 0x00


	//----- nvinfo : EIATTR_SPARSE_MMA_MASK
	.align		4
.L_49:
        /*0028*/ 	.byte	0x03, 0x50
        /*002a*/ 	.short	0x0000


	//----- nvinfo : EIATTR_MAXREG_COUNT
	.align		4
        /*002c*/ 	.byte	0x03, 0x1b
        /*002e*/ 	.short	0x0050


	//----- nvinfo : EIATTR_MERCURY_ISA_VERSION
	.align		4
        /*0030*/ 	.byte	0x03, 0x5f
        /*0032*/ 	.short	0x0101


	//----- nvinfo : EIATTR_VRC_CTA_INIT_COUNT
	.align		4
        /*0034*/ 	.byte	0x02, 0x4a
	.zero		1
	.zero		1


	//----- nvinfo : EIATTR_EXIT_INSTR_OFFSETS
	.align		4
        /*0038*/ 	.byte	0x04, 0x1c
        /*003a*/ 	.short	(.L_51 - .L_50)


	//   ....[0]....
.L_50:
        /*003c*/ 	.word	0x00000030


	//   ....[1]....
        /*0040*/ 	.word	0x00000370


	//----- nvinfo : EIATTR_MAX_THREADS
	.align		4
.L_51:
        /*0044*/ 	.byte	0x04, 0x05
        /*0046*/ 	.short	(.L_53 - .L_52)
.L_52:
        /*0048*/ 	.word	0x000002fd
        /*004c*/ 	.word	0x00000001
        /*0050*/ 	.word	0x00000001


	//----- nvinfo : EIATTR_CBANK_PARAM_SIZE
	.align		4
.L_53:
        /*0054*/ 	.byte	0x03, 0x19
        /*0056*/ 	.short	0x0010


	//----- nvinfo : EIATTR_PARAM_CBANK
	.align		4
        /*0058*/ 	.byte	0x04, 0x0a
        /*005a*/ 	.short	(.L_55 - .L_54)
	.align		4
.L_54:
        /*005c*/ 	.word	index@(.nv.constant0.default_function_kernel)
        /*0060*/ 	.short	0x0380
        /*0062*/ 	.short	0x0010


	//----- nvinfo : EIATTR_SW_WAR
	.align		4
.L_55:
        /*0064*/ 	.byte	0x04, 0x36
        /*0066*/ 	.short	(.L_57 - .L_56)
.L_56:
        /*0068*/ 	.word	0x00000008
.L_57:


//--------------------- .nv.callgraph             --------------------------
	.section	.nv.callgraph,"",@"SHT_CUDA_CALLGRAPH"
	.align	4
	.sectionentsize	8
	.align		4
        /*0000*/ 	.word	0x00000000
	.align		4
        /*0004*/ 	.word	0xffffffff
	.align		4
        /*0008*/ 	.word	0x00000000
	.align		4
        /*000c*/ 	.word	0xfffffffe
	.align		4
        /*0010*/ 	.word	0x00000000
	.align		4
        /*0014*/ 	.word	0xfffffffd
	.align		4
        /*0018*/ 	.word	0x00000000
	.align		4
        /*001c*/ 	.word	0xfffffffc


//--------------------- .text.default_function_kernel_1 --------------------------
	.section	.text.default_function_kernel_1,"ax",@progbits
	.align	128
        .global         default_function_kernel_1
        .type           default_function_kernel_1,@function
        .size           default_function_kernel_1,(.L_x_3 - default_function_kernel_1)
        .other          default_function_kernel_1,@"STO_CUDA_ENTRY STV_DEFAULT"
default_function_kernel_1:
.text.default_function_kernel_1:
[----:B------:R-:W-:Y:S01]  /*0000*/  LDC R1, c[0x0][0x37c] ;  /* 0x0000df00ff017b82 */ /* 0x000fe20000000800 */
[----:B------:R-:W0:Y:S02]  /*0010*/  S2R R5, SR_TID.X ;  /* 0x0000000000057919 */ /* 0x000e240000002100 */
[----:B0-----:R-:W-:-:S13]  /*0020*/  ISETP.GT.U32.AND P0, PT, R5, 0xa7, PT ;  /* 0x000000a70500780c */ /* 0x001fda0003f04070 */
[----:B------:R-:W-:Y:S05]  /*0030*/  @P0 EXIT ;  /* 0x000000000000094d */ /* 0x000fea0003800000 */
[----:B------:R-:W0:Y:S01]  /*0040*/  LDC.64 R2, c[0x0][0x380] ;  /* 0x0000e000ff027b82 */ /* 0x000e220000000a00 */
[----:B------:R-:W1:Y:S01]  /*0050*/  LDCU.64 UR4, c[0x0][0x358] ;  /* 0x00006b00ff0477ac */ /* 0x000e620008000a00 */
[----:B0-----:R-:W-:-:S05]  /*0060*/  IMAD.WIDE.U32 R2, R5, 0x4, R2 ;  /* 0x0000000405027825 */ /* 0x001fca00078e0002 */
[----:B-1----:R-:W2:Y:S01]  /*0070*/  LDG.E R0, desc[UR4][R2.64] ;  /* 0x0000000402007981 */ /* 0x002ea2000c1e1900 */
[----:B------:R-:W-:Y:S01]  /*0080*/  HFMA2 R5, -RZ, RZ, 1.9296875, -0.048675537109375 ;  /* 0x3fb8aa3bff057431 */ /* 0x000fe200000001ff */
[----:B------:R-:W-:Y:S02]  /*0090*/  MOV R7, 0x39506966 ;  /* 0x3950696600077802 */ /* 0x000fe40000000f00 */
[----:B--2---:R-:W-:-:S04]  /*00a0*/  FMNMX R4, R0, 88.3762664794921875, PT ;  /* 0x42b0c0a600047809 */ /* 0x004fc80003800000 */
[----:B------:R-:W-:-:S05]  /*00b0*/  FMNMX R4, R4, -88.37625885009765625, !PT ;  /* 0xc2b0c0a504047809 */ /* 0x000fca0007800000 */
[----:B------:R-:W-:-:S06]  /*00c0*/  FFMA R5, R4, R5, 0.5 ;  /* 0x3f00000004057423 */ /* 0x000fcc0000000005 */
[----:B------:R-:W0:Y:S02]  /*00d0*/  FRND.FLOOR R5, R5 ;  /* 0x0000000500057307 */ /* 0x000e240000205000 */
[C---:B0-----:R-:W-:Y:S01]  /*00e0*/  FFMA R6, R5.reuse, -0.69314718246459960938, R4 ;  /* 0xbf31721805067823 */ /* 0x041fe20000000004 */
[----:B------:R-:W-:-:S03]  /*00f0*/  FADD R4, R5, 127 ;  /* 0x42fe000005047421 */ /* 0x000fc60000000000 */
[----:B------:R-:W-:-:S03]  /*0100*/  FFMA R7, R6, R7, 0.0013982000527903437614 ;  /* 0x3ab743cf06077423 */ /* 0x000fc60000000007 */
[----:B------:R-:W0:Y:S01]  /*0110*/  F2I.TRUNC.NTZ R4, R4 ;  /* 0x0000000400047305 */ /* 0x000e22000020f100 */
[----:B------:R-:W-:-:S04]  /*0120*/  FFMA R7, R6, R7, 0.0083334520459175109863 ;  /* 0x3c08890806077423 */ /* 0x000fc80000000007 */
[----:B------:R-:W-:-:S04]  /*0130*/  FFMA R7, R6, R7, 0.041665799915790557861 ;  /* 0x3d2aa9c206077423 */ /* 0x000fc80000000007 */
[----:B------:R-:W-:-:S04]  /*0140*/  FFMA R7, R6, R7, 0.16666670143604278564 ;  /* 0x3e2aaaad06077423 */ /* 0x000fc80000000007 */
[----:B------:R-:W-:Y:S01]  /*0150*/  FFMA R7, R6, R7, 0.5 ;  /* 0x3f00000006077423 */ /* 0x000fe20000000007 */
[----:B0-----:R-:W-:-:S03]  /*0160*/  SHF.L.U32 R5, R4, 0x17, RZ ;  /* 0x0000001704057819 */ /* 0x001fc600000006ff */
[----:B------:R-:W-:-:S04]  /*0170*/  FMUL R7, R6, R7 ;  /* 0x0000000706077220 */ /* 0x000fc80000400000 */
[----:B------:R-:W-:-:S04]  /*0180*/  FFMA R7, R6, R7, R6 ;  /* 0x0000000706077223 */ /* 0x000fc80000000006 */
[----:B------:R-:W-:-:S04]  /*0190*/  FADD R6, R7, 1 ;  /* 0x3f80000007067421 */ /* 0x000fc80000000000 */
[----:B------:R-:W-:-:S05]  /*01a0*/  FMUL R5, R5, R6 ;  /* 0x0000000605057220 */ /* 0x000fca0000400000 */
[----:B------:R-:W-:-:S05]  /*01b0*/  FMNMX R5, R0, R5, !PT ;  /* 0x0000000500057209 */ /* 0x000fca0007800000 */
[----:B------:R-:W-:Y:S01]  /*01c0*/  STG.E desc[UR4][R2.64], R5 ;  /* 0x0000000502007986 */ /* 0x000fe2000c101904 */
[----:B------:R-:W-:Y:S05]  /*01d0*/  EXIT ;  /* 0x000000000000794d */ /* 0x000fea0003800000 */
.L_x_0:
[----:B------:R-:W-:-:S00]  /*01e0*/  BRA `(.L_x_0) ;  /* 0xfffffffc00fc7947 */ /* 0x000fc0000383ffff */
[----:B------:R-:W-:-:S00]  /*01f0*/  NOP ;  /* 0x0000000000007918 */ /* 0x000fc00000000000 */
        /* <DEDUP_REMOVED lines=8> */
.L_x_3:


//--------------------- .text.default_function_kernel_2 --------------------------
	.section	.text.default_function_kernel_2,"ax",@progbits
	.align	128
        .global         default_function_kernel_2
        .type           default_function_kernel_2,@function
        .size           default_function_kernel_2,(.L_x_4 - default_function_kernel_2)
        .other          default_function_kernel_2,@"STO_CUDA_ENTRY STV_DEFAULT"
default_function_kernel_2:
.text.default_function_kernel_2:
[----:B------:R-:W-:Y:S01]  /*0000*/  LDC R1, c[0x0][0x37c] ;  /* 0x0000df00ff017b82 */ /* 0x000fe20000000800 */
[----:B------:R-:W0:Y:S07]  /*0010*/  S2R R9, SR_TID.X ;  /* 0x0000000000097919 */ /* 0x000e2e0000002100 */
[----:B------:R-:W0:Y:S01]  /*0020*/  LDC.64 R2, c[0x0][0x380] ;  /* 0x0000e000ff027b82 */ /* 0x000e220000000a00 */
[----:B------:R-:W1:Y:S07]  /*0030*/  LDCU.64 UR4, c[0x0][0x358] ;  /* 0x00006b00ff0477ac */ /* 0x000e6e0008000a00 */
[----:B------:R-:W2:Y:S01]  /*0040*/  LDC.64 R4, c[0x0][0x388] ;  /* 0x0000e200ff047b82 */ /* 0x000ea20000000a00 */
[----:B0-----:R-:W-:-:S06]  /*0050*/  IMAD.WIDE.U32 R2, R9, 0x4, R2 ;  /* 0x0000000409027825 */ /* 0x001fcc00078e0002 */
[----:B-1----:R-:W3:Y:S01]  /*0060*/  LDG.E.CONSTANT R2, desc[UR4][R2.64] ;  /* 0x0000000402027981 */ /* 0x002ee2000c1e9900 */
[----:B--2---:R-:W-:-:S04]  /*0070*/  IMAD.WIDE.U32 R4, R9, 0x4, R4 ;  /* 0x0000000409047825 */ /* 0x004fc800078e0004 */
[----:B---3--:R-:W-:-:S05]  /*0080*/  FMUL R0, R2, 1.4426950216293334961 ;  /* 0x3fb8aa3b02007820 */ /* 0x008fca0000400000 */
[----:B------:R-:W-:-:S13]  /*0090*/  FSETP.GEU.AND P0, PT, R0, -126, PT ;  /* 0xc2fc00000000780b */ /* 0x000fda0003f0e000 */
[----:B------:R-:W-:-:S04]  /*00a0*/  @!P0 FMUL R0, R0, 0.5 ;  /* 0x3f00000000008820 */ /* 0x000fc80000400000 */
[----:B------:R-:W0:Y:S02]  /*00b0*/  MUFU.EX2 R7, R0 ;  /* 0x0000000000077308 */ /* 0x000e240000000800 */
[----:B0-----:R-:W-:-:S05]  /*00c0*/  @!P0 FMUL R7, R7, R7 ;  /* 0x0000000707078220 */ /* 0x001fca0000400000 */
[----:B------:R-:W-:Y:S01]  /*00d0*/  STG.E desc[UR4][R4.64], R7 ;  /* 0x0000000704007986 */ /* 0x000fe2000c101904 */
[----:B------:R-:W-:Y:S05]  /*00e0*/  EXIT ;  /* 0x000000000000794d */ /* 0x000fea0003800000 */
.L_x_1:
        /* <DEDUP_REMOVED lines=9> */
.L_x_4:


//--------------------- .text.default_function_kernel --------------------------
	.section	.text.default_function_kernel,"ax",@progbits
	.align	128
        .global         default_function_kernel
        .type           default_function_kernel,@function
        .size           default_function_kernel,(.L_x_5 - default_function_kernel)
        .other          default_function_kernel,@"STO_CUDA_ENTRY STV_DEFAULT"
default_function_kernel:
.text.default_function_kernel:
[----:B------:R-:W-:Y:S01]  /*0000*/  LDC R1, c[0x0][0x37c] ;  /* 0x0000df00ff017b82 */ /* 0x000fe20000000800 */
[----:B------:R-:W0:Y:S02]  /*0010*/  S2R R0, SR_TID.X ;  /* 0x0000000000007919 */ /* 0x000e240000002100 */
[----:B0-----:R-:W-:-:S13]  /*0020*/  ISETP.GT.U32.AND P0, PT, R0, 0xa7, PT ;  /* 0x000000a70000780c */ /* 0x001fda0003f04070 */
[----:B------:R-:W-:Y:S05]  /*0030*/  @P0 EXIT ;  /* 0x000000000000094d */ /* 0x000fea0003800000 */
[----:B------:R-:W-:Y:S01]  /*0040*/  PRMT R4, R0, 0x9910, RZ ;  /* 0x0000991000047816 */ /* 0x000fe200000000ff */
[----:B------:R-:W0:Y:S04]  /*0050*/  LDCU.64 UR6, c[0x0][0x388] ;  /* 0x00007100ff0677ac */ /* 0x000e280008000a00 */
[C---:B------:R-:W-:Y:S01]  /*0060*/  IMAD R2, R4.reuse, 0x87, RZ ;  /* 0x0000008704027824 */ /* 0x040fe200078e02ff */
[----:B------:R-:W1:Y:S01]  /*0070*/  LDCU.64 UR4, c[0x0][0x358] ;  /* 0x00006b00ff0477ac */ /* 0x000e620008000a00 */
[----:B------:R-:W-:-:S03]  /*0080*/  IMAD R4, R4, 0x25, RZ ;  /* 0x0000002504047824 */ /* 0x000fc600078e02ff */
[----:B------:R-:W-:Y:S02]  /*0090*/  LOP3.LUT R2, R2, 0xffff, RZ, 0xc0, !PT ;  /* 0x0000ffff02027812 */ /* 0x000fe400078ec0ff */
[----:B------:R-:W-:Y:S02]  /*00a0*/  LOP3.LUT R4, R4, 0xffff, RZ, 0xc0, !PT ;  /* 0x0000ffff04047812 */ /* 0x000fe400078ec0ff */
[----:B------:R-:W-:Y:S02]  /*00b0*/  SHF.R.U32.HI R2, RZ, 0x8, R2 ;  /* 0x00000008ff027819 */ /* 0x000fe40000011602 */
[----:B------:R-:W-:-:S03]  /*00c0*/  SHF.R.U32.HI R4, RZ, 0x8, R4 ;  /* 0x00000008ff047819 */ /* 0x000fc60000011604 */
[----:B------:R-:W-:Y:S02]  /*00d0*/  IMAD.MOV R3, RZ, RZ, -R2 ;  /* 0x000000ffff037224 */ /* 0x000fe400078e0a02 */
[----:B------:R-:W-:-:S03]  /*00e0*/  IMAD.MOV R7, RZ, RZ, -R4 ;  /* 0x000000ffff077224 */ /* 0x000fc600078e0a04 */
[----:B------:R-:W-:Y:S02]  /*00f0*/  PRMT R3, R3, 0x7710, RZ ;  /* 0x0000771003037816 */ /* 0x000fe400000000ff */
[----:B------:R-:W-:-:S03]  /*0100*/  PRMT R7, R7, 0x7710, RZ ;  /* 0x0000771007077816 */ /* 0x000fc600000000ff */
[----:B------:R-:W-:-:S05]  /*0110*/  IMAD.IADD R3, R3, 0x1, R0 ;  /* 0x0000000103037824 */ /* 0x000fca00078e0200 */
[----:B------:R-:W-:-:S04]  /*0120*/  LOP3.LUT R3, R3, 0xfe, RZ, 0xc0, !PT ;  /* 0x000000fe03037812 */ /* 0x000fc800078ec0ff */
[----:B------:R-:W-:Y:S01]  /*0130*/  LEA.HI R3, R3, R2, RZ, 0x1f ;  /* 0x0000000203037211 */ /* 0x000fe200078ff8ff */
[----:B------:R-:W-:-:S03]  /*0140*/  IMAD.IADD R2, R7, 0x1, R0 ;  /* 0x0000000107027824 */ /* 0x000fc600078e0200 */
[----:B------:R-:W-:-:S04]  /*0150*/  LOP3.LUT R3, R3, 0xf0, RZ, 0xc0, !PT ;  /* 0x000000f003037812 */ /* 0x000fc800078ec0ff */
[----:B------:R-:W-:Y:S02]  /*0160*/  SHF.R.U32.HI R5, RZ, 0x4, R3 ;  /* 0x00000004ff057819 */ /* 0x000fe40000011603 */
[----:B------:R-:W-:Y:S02]  /*0170*/  LOP3.LUT R3, R2, 0xfe, RZ, 0xc0, !PT ;  /* 0x000000fe02037812 */ /* 0x000fe400078ec0ff */
[----:B------:R-:W-:Y:S02]  /*0180*/  PRMT R6, R5, 0x9910, RZ ;  /* 0x0000991005067816 */ /* 0x000fe400000000ff */
[----:B------:R-:W-:-:S03]  /*0190*/  LEA.HI R3, R3, R4, RZ, 0x1f ;  /* 0x0000000403037211 */ /* 0x000fc600078ff8ff */
[----:B------:R-:W-:Y:S01]  /*01a0*/  IMAD.MOV.U32 R2, RZ, RZ, R6 ;  /* 0x000000ffff027224 */ /* 0x000fe200078e0006 */
[----:B------:R-:W-:-:S03]  /*01b0*/  LOP3.LUT R3, R3, 0xfc, RZ, 0xc0, !PT ;  /* 0x000000fc03037812 */ /* 0x000fc600078ec0ff */
[----:B------:R-:W-:Y:S01]  /*01c0*/  IMAD R2, R2, 0x15, RZ ;  /* 0x0000001502027824 */ /* 0x000fe200078e02ff */
[----:B------:R-:W-:-:S03]  /*01d0*/  SHF.R.U32.HI R3, RZ, 0x2, R3 ;  /* 0x00000002ff037819 */ /* 0x000fc60000011603 */
[----:B------:R-:W-:Y:S01]  /*01e0*/  IMAD.MOV R2, RZ, RZ, -R2 ;  /* 0x000000ffff027224 */ /* 0x000fe200078e0a02 */
[----:B------:R-:W-:-:S04]  /*01f0*/  PRMT R3, R3, 0x9910, RZ ;  /* 0x0000991003037816 */ /* 0x000fc800000000ff */
[----:B------:R-:W-:Y:S01]  /*0200*/  PRMT R7, R2, 0x7710, RZ ;  /* 0x0000771002077816 */ /* 0x000fe200000000ff */
[----:B------:R-:W-:-:S04]  /*0210*/  IMAD R3, R3, 0x7, RZ ;  /* 0x0000000703037824 */ /* 0x000fc800078e02ff */
[----:B------:R-:W-:Y:S02]  /*0220*/  IMAD.IADD R2, R7, 0x1, R0 ;  /* 0x0000000107027824 */ /* 0x000fe400078e0200 */
[----:B------:R-:W-:-:S03]  /*0230*/  IMAD.MOV R3, RZ, RZ, -R3 ;  /* 0x000000ffff037224 */ /* 0x000fc600078e0a03 */
[----:B------:R-:W-:Y:S02]  /*0240*/  LOP3.LUT R2, R2, 0xff, RZ, 0xc0, !PT ;  /* 0x000000ff02027812 */ /* 0x000fe400078ec0ff */
[----:B------:R-:W-:-:S03]  /*0250*/  PRMT R3, R3, 0x7710, RZ ;  /* 0x0000771003037816 */ /* 0x000fc600000000ff */
[----:B------:R-:W-:-:S05]  /*0260*/  IMAD R2, R2, 0x25, RZ ;  /* 0x0000002502027824 */ /* 0x000fca00078e02ff */
[----:B------:R-:W-:-:S04]  /*0270*/  SHF.R.U32.HI R2, RZ, 0x8, R2 ;  /* 0x00000008ff027819 */ /* 0x000fc80000011602 */
[----:B------:R-:W-:Y:S01]  /*0280*/  PRMT R4, R2, 0x9910, RZ ;  /* 0x0000991002047816 */ /* 0x000fe200000000ff */
[----:B------:R-:W-:Y:S02]  /*0290*/  IMAD.IADD R2, R3, 0x1, R0 ;  /* 0x0000000103027824 */ /* 0x000fe400078e0200 */
[----:B------:R-:W-:Y:S02]  /*02a0*/  IMAD.MOV.U32 R3, RZ, RZ, RZ ;  /* 0x000000ffff037224 */ /* 0x000fe400078e00ff */
[----:B------:R-:W-:Y:S01]  /*02b0*/  IMAD R4, R4, 0xc, RZ ;  /* 0x0000000c04047824 */ /* 0x000fe200078e02ff */
[----:B------:R-:W-:-:S05]  /*02c0*/  LOP3.LUT R2, R2, 0xff, RZ, 0xc0, !PT ;  /* 0x000000ff02027812 */ /* 0x000fca00078ec0ff */
[----:B------:R-:W-:Y:S01]  /*02d0*/  IMAD.WIDE.U32 R2, R5, 0x3c, R2 ;  /* 0x0000003c05027825 */ /* 0x000fe200078e0002 */
[----:B------:R-:W-:-:S04]  /*02e0*/  LOP3.LUT R5, R4, 0xfc, RZ, 0xc0, !PT ;  /* 0x000000fc04057812 */ /* 0x000fc800078ec0ff */
[----:B------:R-:W-:-:S05]  /*02f0*/  IADD3 R2, P0, PT, R2, R5, RZ ;  /* 0x0000000502027210 */ /* 0x000fca0007f1e0ff */
[----:B------:R-:W-:Y:S01]  /*0300*/  IMAD.X R3, RZ, RZ, R3, P0 ;  /* 0x000000ffff037224 */ /* 0x000fe200000e0603 */
[----:B0-----:R-:W-:-:S04]  /*0310*/  LEA R4, P0, R2, UR6, 0x2 ;  /* 0x0000000602047c11 */ /* 0x001fc8000f8010ff */
[----:B------:R-:W-:Y:S02]  /*0320*/  LEA.HI.X R5, R2, UR7, R3, 0x2, P0 ;  /* 0x0000000702057c11 */ /* 0x000fe400080f1403 */
[----:B------:R-:W0:Y:S04]  /*0330*/  LDC.64 R2, c[0x0][0x380] ;  /* 0x0000e000ff027b82 */ /* 0x000e280000000a00 */
[----:B-1----:R-:W2:Y:S01]  /*0340*/  LDG.E.CONSTANT R5, desc[UR4][R4.64+0xf4] ;  /* 0x0000f40404057981 */ /* 0x002ea2000c1e9900 */
[----:B0-----:R-:W-:-:S05]  /*0350*/  IMAD.WIDE.U32 R2, R0, 0x4, R2 ;  /* 0x0000000400027825 */ /* 0x001fca00078e0002 */
[----:B--2---:R-:W-:Y:S01]  /*0360*/  STG.E desc[UR4][R2.64], R5 ;  /* 0x0000000502007986 */ /* 0x004fe2000c101904 */
[----:B------:R-:W-:Y:S05]  /*0370*/  EXIT ;  /* 0x000000000000794d */ /* 0x000fea0003800000 */
.L_x_2:
        /* <DEDUP_REMOVED lines=16> */
.L_x_5:


//--------------------- .nv.shared.reserved.0     --------------------------
	.section	.nv.shared.reserved.0,"aw",@nobits
	.weak		__nv_reservedSMEM_offset_0_alias
	.size		__nv_reservedSMEM_offset_0_alias, 0, 64
	.other		__nv_reservedSMEM_offset_0_alias,@"STO_CUDA_RESERVED_SHARED STV_DEFAULT"
__nv_reservedSMEM_offset_0_alias:
	.zero		0
	.zero		64


//--------------------- .nv.constant0.default_function_kernel_1 --------------------------
	.section	.nv.constant0.default_function_kernel_1,"a",@progbits
	.sectionflags	@""
	.align	4
.nv.constant0.default_function_kernel_1:
	.zero		904


//--------------------- .nv.constant0.default_function_kernel_2 --------------------------
	.section	.nv.constant0.default_function_kernel_2,"a",@progbits
	.sectionflags	@""
	.align	4
.nv.constant0.default_function_kernel_2:
	.zero		912


//--------------------- .nv.constant0.default_function_kernel --------------------------
	.section	.nv.constant0.default_function_kernel,"a",@progbits
	.sectionflags	@""
	.align	4
.nv.constant0.default_function_kernel:
	.zero		912


//--------------------- SYMBOLS --------------------------

	.type		.nv.reservedSmem.offset0,@object
	.size		.nv.reservedSmem.offset0,0x4
